//
// Generated by NVIDIA NVVM Compiler
//
// Compiler Build ID: CL-36424714
// Cuda compilation tools, release 13.0, V13.0.88
// Based on NVVM 20.0.0
//

.version 9.0
.target sm_100
.address_size 64

	// .globl	_Z12holaMundoGPUv
.extern .func  (.param .b32 func_retval0) vprintf
(
	.param .b64 vprintf_param_0,
	.param .b64 vprintf_param_1
)
;
.global .align 1 .b8 $str[29] = {72, 111, 108, 97, 32, 109, 117, 110, 100, 111, 32, 100, 101, 115, 100, 101, 32, 101, 108, 32, 100, 101, 118, 105, 99, 101, 10, 10};

.visible .entry _Z12holaMundoGPUv()
{
	.reg .b32 	%r<3>;
	.reg .b64 	%rd<3>;

	mov.u64 	%rd1, $str;
	cvta.global.u64 	%rd2, %rd1;
	{ // callseq 0, 0
	.param .b64 param0;
	st.param.b64 	[param0], %rd2;
	.param .b64 param1;
	st.param.b64 	[param1], 0;
	.param .b32 retval0;
	call.uni (retval0), 
	vprintf, 
	(
	param0, 
	param1
	);
	ld.param.b32 	%r1, [retval0];
	} // callseq 0
	ret;

}


// ===== COMPILED SASS (sm_100) =====

	.target	sm_100

	.elftype	@"ET_EXEC"


//--------------------- .note.nv.tkinfo           --------------------------
	.section	.note.nv.tkinfo,"",@"SHT_NOTE"
	.sectionflags	@"SHF_NOTE_NV_TKINFO"
	.tkinfo
        /*0018*/ 	.word	0x00000002
        /*0030*/ 	.string	""
        /*0030*/ 	.string	"ptxas"
        /*0030*/ 	.string	"Cuda compilation tools, release 13.0, V13.0.88"
        /*0030*/ 	.string	"Build cuda_13.0.r13.0/compiler.36424714_0"
        /*0030*/ 	.string	"-arch sm_100 -m 64 "



//--------------------- .note.nv.cuinfo           --------------------------
	.section	.note.nv.cuinfo,"",@"SHT_NOTE"
	.sectionflags	@"SHF_NOTE_NV_CUINFO"
        /*0018*/ 	.short	0x0002
        /*001a*/ 	.short	0x0064
        /*001c*/ 	.short	0x0082
	.zero		2


//--------------------- .nv.info                  --------------------------
	.section	.nv.info,"",@"SHT_CUDA_INFO"
	.align	4


	//----- nvinfo : EIATTR_REGCOUNT
	.align		4
        /*0000*/ 	.byte	0x04, 0x2f
        /*0002*/ 	.short	(.L_2 - .L_1)
	.align		4
.L_1:
        /*0004*/ 	.word	index@(_Z12holaMundoGPUv)
        /*0008*/ 	.word	0x00000018


	//----- nvinfo : EIATTR_FRAME_SIZE
	.align		4
.L_2:
        /*000c*/ 	.byte	0x04, 0x11
        /*000e*/ 	.short	(.L_4 - .L_3)
	.align		4
.L_3:
        /*0010*/ 	.word	index@(_Z12holaMundoGPUv)
        /*0014*/ 	.word	0x00000000


	//----- nvinfo : EIATTR_MIN_STACK_SIZE
	.align		4
.L_4:
        /*0018*/ 	.byte	0x04, 0x12
        /*001a*/ 	.short	(.L_6 - .L_5)
	.align		4
.L_5:
        /*001c*/ 	.word	index@(_Z12holaMundoGPUv)
        /*0020*/ 	.word	0x00000000
.L_6:


//--------------------- .nv.compat                --------------------------
	.section	.nv.compat,"",@"SHT_CUDA_COMPAT_INFO"
	.align	4
        /*0000*/ 	.byte	0x02, 0x09, 0x00, 0x00, 0x02, 0x02, 0x01, 0x00, 0x02, 0x05, 0x05, 0x00, 0x03, 0x07, 0x01, 0x01
        /*0010*/ 	.byte	0x02, 0x03, 0x00, 0x00, 0x02, 0x06, 0x01, 0x00, 0x04, 0x0b, 0x08, 0x00, 0x09, 0x00, 0x00, 0x00
        /*0020*/ 	.byte	0x00, 0x00, 0x00, 0x00


//--------------------- .nv.info._Z12holaMundoGPUv --------------------------
	.section	.nv.info._Z12holaMundoGPUv,"",@"SHT_CUDA_INFO"
	.sectionflags	@""
	.align	4


	//----- nvinfo : EIATTR_CUDA_API_VERSION
	.align		4
        /*0000*/ 	.byte	0x04, 0x37
        /*0002*/ 	.short	(.L_8 - .L_7)
.L_7:
        /*0004*/ 	.word	0x00000082


	//----- nvinfo : EIATTR_SPARSE_MMA_MASK
	.align		4
.L_8:
        /*0008*/ 	.byte	0x03, 0x50
        /*000a*/ 	.short	0x0000


	//----- nvinfo : EIATTR_MAXREG_COUNT
	.align		4
        /*000c*/ 	.byte	0x03, 0x1b
        /*000e*/ 	.short	0x00ff


	//----- nvinfo : EIATTR_EXTERNS
	.align		4
        /*0010*/ 	.byte	0x04, 0x0f
        /*0012*/ 	.short	(.L_10 - .L_9)


	//   ....[0]....
	.align		4
.L_9:
        /*0014*/ 	.word	index@(vprintf)


	//----- nvinfo : EIATTR_MERCURY_ISA_VERSION
	.align		4
.L_10:
        /*0018*/ 	.byte	0x03, 0x5f
        /*001a*/ 	.short	0x0101


	//----- nvinfo : EIATTR_VRC_CTA_INIT_COUNT
	.align		4
        /*001c*/ 	.byte	0x02, 0x4a
	.zero		1
	.zero		1


	//----- nvinfo : EIATTR_SYSCALL_OFFSETS
	.align		4
        /*0020*/ 	.byte	0x04, 0x46
        /*0022*/ 	.short	(.L_12 - .L_11)


	//   ....[0]....
.L_11:
        /*0024*/ 	.word	0x00000080


	//----- nvinfo : EIATTR_EXIT_INSTR_OFFSETS
	.align		4
.L_12:
        /*0028*/ 	.byte	0x04, 0x1c
        /*002a*/ 	.short	(.L_14 - .L_13)


	//   ....[0]....
.L_13:
        /*002c*/ 	.word	0x00000090


	//----- nvinfo : EIATTR_SW_WAR
	.align		4
.L_14:
        /*0030*/ 	.byte	0x04, 0x36
        /*0032*/ 	.short	(.L_16 - .L_15)
.L_15:
        /*0034*/ 	.word	0x00000008
.L_16:


//--------------------- .nv.callgraph             --------------------------
	.section	.nv.callgraph,"",@"SHT_CUDA_CALLGRAPH"
	.align	4
	.sectionentsize	8
	.align		4
        /*0000*/ 	.word	0x00000000
	.align		4
        /*0004*/ 	.word	0xffffffff
	.align		4
        /*0008*/ 	.word	index@(_Z12holaMundoGPUv)
	.align		4
        /*000c*/ 	.word	index@(vprintf)
	.align		4
        /*0010*/ 	.word	0x00000000
	.align		4
        /*0014*/ 	.word	0xfffffffe
	.align		4
        /*0018*/ 	.word	0x00000000
	.align		4
        /*001c*/ 	.word	0xfffffffd
	.align		4
        /*0020*/ 	.word	0x00000000
	.align		4
        /*0024*/ 	.word	0xfffffffc


//--------------------- .nv.constant4             --------------------------
	.section	.nv.constant4,"a",@progbits
	.align	8
	.align		8
.nv.constant4:
        /*0000*/ 	.dword	vprintf
	.align		8
        /*0008*/ 	.dword	$str


//--------------------- .text._Z12holaMundoGPUv   --------------------------
	.section	.text._Z12holaMundoGPUv,"ax",@progbits
	.align	128
        .global         _Z12holaMundoGPUv
        .type           _Z12holaMundoGPUv,@function
        .size           _Z12holaMundoGPUv,(.L_x_2 - _Z12holaMundoGPUv)
        .other          _Z12holaMundoGPUv,@"STO_CUDA_ENTRY STV_DEFAULT"
_Z12holaMundoGPUv:
.text._Z12holaMundoGPUv:
[----:B------:R-:W0:Y:S01]  /*0000*/  LDC R1, c[0x0][0x37c] ;  /* 0x0000df00ff017b82 */ /* 0x000e220000000800 */
[----:B------:R-:W-:Y:S01]  /*0010*/  MOV R0, 0x0 ;  /* 0x0000000000007802 */ /* 0x000fe20000000f00 */
[----:B------:R-:W1:Y:S01]  /*0020*/  LDCU.64 UR4, c[0x4][0x8] ;  /* 0x01000100ff0477ac */ /* 0x000e620008000a00 */
[----:B------:R-:W-:-:S05]  /*0030*/  CS2R R6, SRZ ;  /* 0x0000000000067805 */ /* 0x000fca000001ff00 */
[----:B------:R2:W3:Y:S01]  /*0040*/  LDC.64 R2, c[0x4][R0] ;  /* 0x0100000000027b82 */ /* 0x0004e20000000a00 */
[----:B-1----:R-:W-:Y:S02]  /*0050*/  IMAD.U32 R4, RZ, RZ, UR4 ;  /* 0x00000004ff047e24 */ /* 0x002fe4000f8e00ff */
[----:B--2---:R-:W-:-:S07]  /*0060*/  IMAD.U32 R5, RZ, RZ, UR5 ;  /* 0x00000005ff057e24 */ /* 0x004fce000f8e00ff */
[----:B------:R-:W-:-:S07]  /*0070*/  LEPC R20, `(.L_x_0) ;  /* 0x000000001014794e */ /* 0x000fce0000000000 */
[----:B0--3--:R-:W-:Y:S05]  /*0080*/  CALL.ABS.NOINC R2 ;  /* 0x0000000002007343 */ /* 0x009fea0003c00000 */
.L_x_0:
[----:B------:R-:W-:Y:S05]  /*0090*/  EXIT ;  /* 0x000000000000794d */ /* 0x000fea0003800000 */
.L_x_1:
[----:B------:R-:W-:-:S00]  /*00a0*/  BRA `(.L_x_1) ;  /* 0xfffffffc00fc7947 */ /* 0x000fc0000383ffff */
[----:B------:R-:W-:-:S00]  /*00b0*/  NOP ;  /* 0x0000000000007918 */ /* 0x000fc00000000000 */
        /* <DEDUP_REMOVED lines=12> */
.L_x_2:


//--------------------- .nv.global.init           --------------------------
	.section	.nv.global.init,"aw",@progbits
.nv.global.init:
	.type		$str,@object
	.size		$str,(.L_0 - $str)
$str:
        /*0000*/ 	.byte	0x48, 0x6f, 0x6c, 0x61, 0x20, 0x6d, 0x75, 0x6e, 0x64, 0x6f, 0x20, 0x64, 0x65, 0x73, 0x64, 0x65
        /*0010*/ 	.byte	0x20, 0x65, 0x6c, 0x20, 0x64, 0x65, 0x76, 0x69, 0x63, 0x65, 0x0a, 0x0a, 0x00
.L_0:


//--------------------- .nv.shared.reserved.0     --------------------------
	.section	.nv.shared.reserved.0,"aw",@nobits
	.weak		__nv_reservedSMEM_offset_0_alias
	.size		__nv_reservedSMEM_offset_0_alias, 0, 64
	.other		__nv_reservedSMEM_offset_0_alias,@"STO_CUDA_RESERVED_SHARED STV_DEFAULT"
__nv_reservedSMEM_offset_0_alias:
	.zero		0
	.zero		64


//--------------------- .nv.constant0._Z12holaMundoGPUv --------------------------
	.section	.nv.constant0._Z12holaMundoGPUv,"a",@progbits
	.sectionflags	@""
	.align	4
.nv.constant0._Z12holaMundoGPUv:
	.zero		896


//--------------------- SYMBOLS --------------------------

	.type		.nv.reservedSmem.offset0,@object
	.size		.nv.reservedSmem.offset0,0x4
	.type		vprintf,@function
